//
// Generated by NVIDIA NVVM Compiler
//
// Compiler Build ID: CL-36424714
// Cuda compilation tools, release 13.0, V13.0.88
// Based on NVVM 20.0.0
//

.version 9.0
.target sm_100
.address_size 64

	// .globl	_ZN3cub18CUB_300001_SM_10006detail11EmptyKernelIvEEvv
.global .align 4 .b8 precalc_xorwow_matrix[102400];
.global .align 4 .b8 precalc_xorwow_offset_matrix[102400];
.global .align 4 .b8 mrg32k3aM1[2304];
.global .align 4 .b8 mrg32k3aM2[2304];
.global .align 4 .b8 mrg32k3aM1SubSeq[2016];
.global .align 4 .b8 mrg32k3aM2SubSeq[2016];
.global .align 4 .b8 mrg32k3aM1Seq[2304];
.global .align 4 .b8 mrg32k3aM2Seq[2304];
.const .align 8 .b8 __cr_lgamma_table[72];
.global .align 1 .b8 _ZN41_INTERNAL_b200ae7b_4_k_cu_7ae0a431_2609744cuda3std3__45__cpo5beginE[1];
.global .align 1 .b8 _ZN41_INTERNAL_b200ae7b_4_k_cu_7ae0a431_2609744cuda3std3__45__cpo3endE[1];
.global .align 1 .b8 _ZN41_INTERNAL_b200ae7b_4_k_cu_7ae0a431_2609744cuda3std3__45__cpo6cbeginE[1];
.global .align 1 .b8 _ZN41_INTERNAL_b200ae7b_4_k_cu_7ae0a431_2609744cuda3std3__45__cpo4cendE[1];
.global .align 1 .b8 _ZN41_INTERNAL_b200ae7b_4_k_cu_7ae0a431_2609744cuda3std3__45__cpo6rbeginE[1];
.global .align 1 .b8 _ZN41_INTERNAL_b200ae7b_4_k_cu_7ae0a431_2609744cuda3std3__45__cpo4rendE[1];
.global .align 1 .b8 _ZN41_INTERNAL_b200ae7b_4_k_cu_7ae0a431_2609744cuda3std3__45__cpo7crbeginE[1];
.global .align 1 .b8 _ZN41_INTERNAL_b200ae7b_4_k_cu_7ae0a431_2609744cuda3std3__45__cpo5crendE[1];
.global .align 1 .b8 _ZN41_INTERNAL_b200ae7b_4_k_cu_7ae0a431_2609744cuda3std3__443_GLOBAL__N__b200ae7b_4_k_cu_7ae0a431_2609746ignoreE[1];
.global .align 1 .b8 _ZN41_INTERNAL_b200ae7b_4_k_cu_7ae0a431_2609744cuda3std3__419piecewise_constructE[1];
.global .align 1 .b8 _ZN41_INTERNAL_b200ae7b_4_k_cu_7ae0a431_2609744cuda3std3__48in_placeE[1];
.global .align 1 .b8 _ZN41_INTERNAL_b200ae7b_4_k_cu_7ae0a431_2609744cuda3std3__420unreachable_sentinelE[1];
.global .align 1 .b8 _ZN41_INTERNAL_b200ae7b_4_k_cu_7ae0a431_2609744cuda3std3__47nulloptE[1];
.global .align 1 .b8 _ZN41_INTERNAL_b200ae7b_4_k_cu_7ae0a431_2609744cuda3std3__48unexpectE[1];
.global .align 1 .b8 _ZN41_INTERNAL_b200ae7b_4_k_cu_7ae0a431_2609744cuda3std6ranges3__45__cpo4swapE[1];
.global .align 1 .b8 _ZN41_INTERNAL_b200ae7b_4_k_cu_7ae0a431_2609744cuda3std6ranges3__45__cpo9iter_moveE[1];
.global .align 1 .b8 _ZN41_INTERNAL_b200ae7b_4_k_cu_7ae0a431_2609744cuda3std6ranges3__45__cpo5beginE[1];
.global .align 1 .b8 _ZN41_INTERNAL_b200ae7b_4_k_cu_7ae0a431_2609744cuda3std6ranges3__45__cpo3endE[1];
.global .align 1 .b8 _ZN41_INTERNAL_b200ae7b_4_k_cu_7ae0a431_2609744cuda3std6ranges3__45__cpo6cbeginE[1];
.global .align 1 .b8 _ZN41_INTERNAL_b200ae7b_4_k_cu_7ae0a431_2609744cuda3std6ranges3__45__cpo4cendE[1];
.global .align 1 .b8 _ZN41_INTERNAL_b200ae7b_4_k_cu_7ae0a431_2609744cuda3std6ranges3__45__cpo7advanceE[1];
.global .align 1 .b8 _ZN41_INTERNAL_b200ae7b_4_k_cu_7ae0a431_2609744cuda3std6ranges3__45__cpo9iter_swapE[1];
.global .align 1 .b8 _ZN41_INTERNAL_b200ae7b_4_k_cu_7ae0a431_2609744cuda3std6ranges3__45__cpo4nextE[1];
.global .align 1 .b8 _ZN41_INTERNAL_b200ae7b_4_k_cu_7ae0a431_2609744cuda3std6ranges3__45__cpo4prevE[1];
.global .align 1 .b8 _ZN41_INTERNAL_b200ae7b_4_k_cu_7ae0a431_2609744cuda3std6ranges3__45__cpo4dataE[1];
.global .align 1 .b8 _ZN41_INTERNAL_b200ae7b_4_k_cu_7ae0a431_2609744cuda3std6ranges3__45__cpo5cdataE[1];
.global .align 1 .b8 _ZN41_INTERNAL_b200ae7b_4_k_cu_7ae0a431_2609744cuda3std6ranges3__45__cpo4sizeE[1];
.global .align 1 .b8 _ZN41_INTERNAL_b200ae7b_4_k_cu_7ae0a431_2609744cuda3std6ranges3__45__cpo5ssizeE[1];
.global .align 1 .b8 _ZN41_INTERNAL_b200ae7b_4_k_cu_7ae0a431_2609744cuda3std6ranges3__45__cpo8distanceE[1];
.global .align 1 .b8 _ZN41_INTERNAL_b200ae7b_4_k_cu_7ae0a431_2609746thrust24THRUST_300001_SM_1000_NS8cuda_cub3parE[1];
.global .align 1 .b8 _ZN41_INTERNAL_b200ae7b_4_k_cu_7ae0a431_2609746thrust24THRUST_300001_SM_1000_NS8cuda_cub10par_nosyncE[1];
.global .align 1 .b8 _ZN41_INTERNAL_b200ae7b_4_k_cu_7ae0a431_2609746thrust24THRUST_300001_SM_1000_NS6system6detail10sequential3seqE[1];
.global .align 1 .b8 _ZN41_INTERNAL_b200ae7b_4_k_cu_7ae0a431_2609746thrust24THRUST_300001_SM_1000_NS12placeholders2_1E[1];
.global .align 1 .b8 _ZN41_INTERNAL_b200ae7b_4_k_cu_7ae0a431_2609746thrust24THRUST_300001_SM_1000_NS12placeholders2_2E[1];
.global .align 1 .b8 _ZN41_INTERNAL_b200ae7b_4_k_cu_7ae0a431_2609746thrust24THRUST_300001_SM_1000_NS12placeholders2_3E[1];
.global .align 1 .b8 _ZN41_INTERNAL_b200ae7b_4_k_cu_7ae0a431_2609746thrust24THRUST_300001_SM_1000_NS12placeholders2_4E[1];
.global .align 1 .b8 _ZN41_INTERNAL_b200ae7b_4_k_cu_7ae0a431_2609746thrust24THRUST_300001_SM_1000_NS12placeholders2_5E[1];
.global .align 1 .b8 _ZN41_INTERNAL_b200ae7b_4_k_cu_7ae0a431_2609746thrust24THRUST_300001_SM_1000_NS12placeholders2_6E[1];
.global .align 1 .b8 _ZN41_INTERNAL_b200ae7b_4_k_cu_7ae0a431_2609746thrust24THRUST_300001_SM_1000_NS12placeholders2_7E[1];
.global .align 1 .b8 _ZN41_INTERNAL_b200ae7b_4_k_cu_7ae0a431_2609746thrust24THRUST_300001_SM_1000_NS12placeholders2_8E[1];
.global .align 1 .b8 _ZN41_INTERNAL_b200ae7b_4_k_cu_7ae0a431_2609746thrust24THRUST_300001_SM_1000_NS12placeholders2_9E[1];
.global .align 1 .b8 _ZN41_INTERNAL_b200ae7b_4_k_cu_7ae0a431_2609746thrust24THRUST_300001_SM_1000_NS12placeholders3_10E[1];
.global .align 1 .b8 _ZN41_INTERNAL_b200ae7b_4_k_cu_7ae0a431_2609746thrust24THRUST_300001_SM_1000_NS3seqE[1];

.visible .entry _ZN3cub18CUB_300001_SM_10006detail11EmptyKernelIvEEvv()
{


	ret;

}


// ===== COMPILED SASS (sm_100) =====

	.target	sm_100

	.elftype	@"ET_EXEC"


//--------------------- .note.nv.tkinfo           --------------------------
	.section	.note.nv.tkinfo,"",@"SHT_NOTE"
	.sectionflags	@"SHF_NOTE_NV_TKINFO"
	.tkinfo
        /*0018*/ 	.word	0x00000002
        /*0030*/ 	.string	""
        /*0030*/ 	.string	"ptxas"
        /*0030*/ 	.string	"Cuda compilation tools, release 13.0, V13.0.88"
        /*0030*/ 	.string	"Build cuda_13.0.r13.0/compiler.36424714_0"
        /*0030*/ 	.string	"-arch sm_100 -m 64 "



//--------------------- .note.nv.cuinfo           --------------------------
	.section	.note.nv.cuinfo,"",@"SHT_NOTE"
	.sectionflags	@"SHF_NOTE_NV_CUINFO"
        /*0018*/ 	.short	0x0002
        /*001a*/ 	.short	0x0064
        /*001c*/ 	.short	0x0082
	.zero		2


//--------------------- .nv.info                  --------------------------
	.section	.nv.info,"",@"SHT_CUDA_INFO"
	.align	4


	//----- nvinfo : EIATTR_REGCOUNT
	.align		4
        /*0000*/ 	.byte	0x04, 0x2f
        /*0002*/ 	.short	(.L_53 - .L_52)
	.align		4
.L_52:
        /*0004*/ 	.word	index@(_ZN3cub18CUB_300001_SM_10006detail11EmptyKernelIvEEvv)
        /*0008*/ 	.word	0x00000004


	//----- nvinfo : EIATTR_FRAME_SIZE
	.align		4
.L_53:
        /*000c*/ 	.byte	0x04, 0x11
        /*000e*/ 	.short	(.L_55 - .L_54)
	.align		4
.L_54:
        /*0010*/ 	.word	index@(_ZN3cub18CUB_300001_SM_10006detail11EmptyKernelIvEEvv)
        /*0014*/ 	.word	0x00000000


	//----- nvinfo : EIATTR_MIN_STACK_SIZE
	.align		4
.L_55:
        /*0018*/ 	.byte	0x04, 0x12
        /*001a*/ 	.short	(.L_57 - .L_56)
	.align		4
.L_56:
        /*001c*/ 	.word	index@(_ZN3cub18CUB_300001_SM_10006detail11EmptyKernelIvEEvv)
        /*0020*/ 	.word	0x00000000
.L_57:


//--------------------- .nv.compat                --------------------------
	.section	.nv.compat,"",@"SHT_CUDA_COMPAT_INFO"
	.align	4
        /*0000*/ 	.byte	0x02, 0x09, 0x00, 0x00, 0x02, 0x02, 0x01, 0x00, 0x02, 0x05, 0x05, 0x00, 0x03, 0x07, 0x01, 0x01
        /*0010*/ 	.byte	0x02, 0x03, 0x00, 0x00, 0x02, 0x06, 0x01, 0x00, 0x04, 0x0b, 0x08, 0x00, 0x09, 0x00, 0x00, 0x00
        /*0020*/ 	.byte	0x00, 0x00, 0x00, 0x00


//--------------------- .nv.info._ZN3cub18CUB_300001_SM_10006detail11EmptyKernelIvEEvv --------------------------
	.section	.nv.info._ZN3cub18CUB_300001_SM_10006detail11EmptyKernelIvEEvv,"",@"SHT_CUDA_INFO"
	.sectionflags	@""
	.align	4


	//----- nvinfo : EIATTR_CUDA_API_VERSION
	.align		4
        /*0000*/ 	.byte	0x04, 0x37
        /*0002*/ 	.short	(.L_59 - .L_58)
.L_58:
        /*0004*/ 	.word	0x00000082


	//----- nvinfo : EIATTR_SPARSE_MMA_MASK
	.align		4
.L_59:
        /*0008*/ 	.byte	0x03, 0x50
        /*000a*/ 	.short	0x0000


	//----- nvinfo : EIATTR_MAXREG_COUNT
	.align		4
        /*000c*/ 	.byte	0x03, 0x1b
        /*000e*/ 	.short	0x00ff


	//----- nvinfo : EIATTR_MERCURY_ISA_VERSION
	.align		4
        /*0010*/ 	.byte	0x03, 0x5f
        /*0012*/ 	.short	0x0101


	//----- nvinfo : EIATTR_VRC_CTA_INIT_COUNT
	.align		4
        /*0014*/ 	.byte	0x02, 0x4a
	.zero		1
	.zero		1


	//----- nvinfo : EIATTR_EXIT_INSTR_OFFSETS
	.align		4
        /*0018*/ 	.byte	0x04, 0x1c
        /*001a*/ 	.short	(.L_61 - .L_60)


	//   ....[0]....
.L_60:
        /*001c*/ 	.word	0x00000010


	//----- nvinfo : EIATTR_SW_WAR
	.align		4
.L_61:
        /*0020*/ 	.byte	0x04, 0x36
        /*0022*/ 	.short	(.L_63 - .L_62)
.L_62:
        /*0024*/ 	.word	0x00000008
.L_63:


//--------------------- .nv.callgraph             --------------------------
	.section	.nv.callgraph,"",@"SHT_CUDA_CALLGRAPH"
	.align	4
	.sectionentsize	8
	.align		4
        /*0000*/ 	.word	0x00000000
	.align		4
        /*0004*/ 	.word	0xffffffff
	.align		4
        /*0008*/ 	.word	0x00000000
	.align		4
        /*000c*/ 	.word	0xfffffffe
	.align		4
        /*0010*/ 	.word	0x00000000
	.align		4
        /*0014*/ 	.word	0xfffffffd
	.align		4
        /*0018*/ 	.word	0x00000000
	.align		4
        /*001c*/ 	.word	0xfffffffc


//--------------------- .nv.constant4             --------------------------
	.section	.nv.constant4,"a",@progbits
	.align	8
	.align		8
.nv.constant4:
        /*0000*/ 	.dword	precalc_xorwow_matrix
	.align		8
        /*0008*/ 	.dword	precalc_xorwow_offset_matrix
	.align		8
        /*0010*/ 	.dword	mrg32k3aM1
	.align		8
        /*0018*/ 	.dword	mrg32k3aM2
	.align		8
        /*0020*/ 	.dword	mrg32k3aM1SubSeq
	.align		8
        /*0028*/ 	.dword	mrg32k3aM2SubSeq
	.align		8
        /*0030*/ 	.dword	mrg32k3aM1Seq
	.align		8
        /*0038*/ 	.dword	mrg32k3aM2Seq
	.align		8
        /*0040*/ 	.dword	_ZN41_INTERNAL_b200ae7b_4_k_cu_7ae0a431_2612624cuda3std3__45__cpo5beginE
	.align		8
        /*0048*/ 	.dword	_ZN41_INTERNAL_b200ae7b_4_k_cu_7ae0a431_2612624cuda3std3__45__cpo3endE
	.align		8
        /*0050*/ 	.dword	_ZN41_INTERNAL_b200ae7b_4_k_cu_7ae0a431_2612624cuda3std3__45__cpo6cbeginE
	.align		8
        /*0058*/ 	.dword	_ZN41_INTERNAL_b200ae7b_4_k_cu_7ae0a431_2612624cuda3std3__45__cpo4cendE
	.align		8
        /*0060*/ 	.dword	_ZN41_INTERNAL_b200ae7b_4_k_cu_7ae0a431_2612624cuda3std3__45__cpo6rbeginE
	.align		8
        /*0068*/ 	.dword	_ZN41_INTERNAL_b200ae7b_4_k_cu_7ae0a431_2612624cuda3std3__45__cpo4rendE
	.align		8
        /*0070*/ 	.dword	_ZN41_INTERNAL_b200ae7b_4_k_cu_7ae0a431_2612624cuda3std3__45__cpo7crbeginE
	.align		8
        /*0078*/ 	.dword	_ZN41_INTERNAL_b200ae7b_4_k_cu_7ae0a431_2612624cuda3std3__45__cpo5crendE
	.align		8
        /*0080*/ 	.dword	_ZN41_INTERNAL_b200ae7b_4_k_cu_7ae0a431_2612624cuda3std3__443_GLOBAL__N__b200ae7b_4_k_cu_7ae0a431_2612626ignoreE
	.align		8
        /*0088*/ 	.dword	_ZN41_INTERNAL_b200ae7b_4_k_cu_7ae0a431_2612624cuda3std3__419piecewise_constructE
	.align		8
        /*0090*/ 	.dword	_ZN41_INTERNAL_b200ae7b_4_k_cu_7ae0a431_2612624cuda3std3__48in_placeE
	.align		8
        /*0098*/ 	.dword	_ZN41_INTERNAL_b200ae7b_4_k_cu_7ae0a431_2612624cuda3std3__420unreachable_sentinelE
	.align		8
        /*00a0*/ 	.dword	_ZN41_INTERNAL_b200ae7b_4_k_cu_7ae0a431_2612624cuda3std3__47nulloptE
	.align		8
        /*00a8*/ 	.dword	_ZN41_INTERNAL_b200ae7b_4_k_cu_7ae0a431_2612624cuda3std3__48unexpectE
	.align		8
        /*00b0*/ 	.dword	_ZN41_INTERNAL_b200ae7b_4_k_cu_7ae0a431_2612624cuda3std6ranges3__45__cpo4swapE
	.align		8
        /*00b8*/ 	.dword	_ZN41_INTERNAL_b200ae7b_4_k_cu_7ae0a431_2612624cuda3std6ranges3__45__cpo9iter_moveE
	.align		8
        /*00c0*/ 	.dword	_ZN41_INTERNAL_b200ae7b_4_k_cu_7ae0a431_2612624cuda3std6ranges3__45__cpo5beginE
	.align		8
        /*00c8*/ 	.dword	_ZN41_INTERNAL_b200ae7b_4_k_cu_7ae0a431_2612624cuda3std6ranges3__45__cpo3endE
	.align		8
        /*00d0*/ 	.dword	_ZN41_INTERNAL_b200ae7b_4_k_cu_7ae0a431_2612624cuda3std6ranges3__45__cpo6cbeginE
	.align		8
        /*00d8*/ 	.dword	_ZN41_INTERNAL_b200ae7b_4_k_cu_7ae0a431_2612624cuda3std6ranges3__45__cpo4cendE
	.align		8
        /*00e0*/ 	.dword	_ZN41_INTERNAL_b200ae7b_4_k_cu_7ae0a431_2612624cuda3std6ranges3__45__cpo7advanceE
	.align		8
        /*00e8*/ 	.dword	_ZN41_INTERNAL_b200ae7b_4_k_cu_7ae0a431_2612624cuda3std6ranges3__45__cpo9iter_swapE
	.align		8
        /*00f0*/ 	.dword	_ZN41_INTERNAL_b200ae7b_4_k_cu_7ae0a431_2612624cuda3std6ranges3__45__cpo4nextE
	.align		8
        /*00f8*/ 	.dword	_ZN41_INTERNAL_b200ae7b_4_k_cu_7ae0a431_2612624cuda3std6ranges3__45__cpo4prevE
	.align		8
        /*0100*/ 	.dword	_ZN41_INTERNAL_b200ae7b_4_k_cu_7ae0a431_2612624cuda3std6ranges3__45__cpo4dataE
	.align		8
        /*0108*/ 	.dword	_ZN41_INTERNAL_b200ae7b_4_k_cu_7ae0a431_2612624cuda3std6ranges3__45__cpo5cdataE
	.align		8
        /*0110*/ 	.dword	_ZN41_INTERNAL_b200ae7b_4_k_cu_7ae0a431_2612624cuda3std6ranges3__45__cpo4sizeE
	.align		8
        /*0118*/ 	.dword	_ZN41_INTERNAL_b200ae7b_4_k_cu_7ae0a431_2612624cuda3std6ranges3__45__cpo5ssizeE
	.align		8
        /*0120*/ 	.dword	_ZN41_INTERNAL_b200ae7b_4_k_cu_7ae0a431_2612624cuda3std6ranges3__45__cpo8distanceE
	.align		8
        /*0128*/ 	.dword	_ZN41_INTERNAL_b200ae7b_4_k_cu_7ae0a431_2612626thrust24THRUST_300001_SM_1000_NS8cuda_cub3parE
	.align		8
        /*0130*/ 	.dword	_ZN41_INTERNAL_b200ae7b_4_k_cu_7ae0a431_2612626thrust24THRUST_300001_SM_1000_NS8cuda_cub10par_nosyncE
	.align		8
        /*0138*/ 	.dword	_ZN41_INTERNAL_b200ae7b_4_k_cu_7ae0a431_2612626thrust24THRUST_300001_SM_1000_NS6system6detail10sequential3seqE
	.align		8
        /*0140*/ 	.dword	_ZN41_INTERNAL_b200ae7b_4_k_cu_7ae0a431_2612626thrust24THRUST_300001_SM_1000_NS12placeholders2_1E
	.align		8
        /*0148*/ 	.dword	_ZN41_INTERNAL_b200ae7b_4_k_cu_7ae0a431_2612626thrust24THRUST_300001_SM_1000_NS12placeholders2_2E
	.align		8
        /*0150*/ 	.dword	_ZN41_INTERNAL_b200ae7b_4_k_cu_7ae0a431_2612626thrust24THRUST_300001_SM_1000_NS12placeholders2_3E
	.align		8
        /*0158*/ 	.dword	_ZN41_INTERNAL_b200ae7b_4_k_cu_7ae0a431_2612626thrust24THRUST_300001_SM_1000_NS12placeholders2_4E
	.align		8
        /*0160*/ 	.dword	_ZN41_INTERNAL_b200ae7b_4_k_cu_7ae0a431_2612626thrust24THRUST_300001_SM_1000_NS12placeholders2_5E
	.align		8
        /*0168*/ 	.dword	_ZN41_INTERNAL_b200ae7b_4_k_cu_7ae0a431_2612626thrust24THRUST_300001_SM_1000_NS12placeholders2_6E
	.align		8
        /*0170*/ 	.dword	_ZN41_INTERNAL_b200ae7b_4_k_cu_7ae0a431_2612626thrust24THRUST_300001_SM_1000_NS12placeholders2_7E
	.align		8
        /*0178*/ 	.dword	_ZN41_INTERNAL_b200ae7b_4_k_cu_7ae0a431_2612626thrust24THRUST_300001_SM_1000_NS12placeholders2_8E
	.align		8
        /*0180*/ 	.dword	_ZN41_INTERNAL_b200ae7b_4_k_cu_7ae0a431_2612626thrust24THRUST_300001_SM_1000_NS12placeholders2_9E
	.align		8
        /*0188*/ 	.dword	_ZN41_INTERNAL_b200ae7b_4_k_cu_7ae0a431_2612626thrust24THRUST_300001_SM_1000_NS12placeholders3_10E
	.align		8
        /*0190*/ 	.dword	_ZN41_INTERNAL_b200ae7b_4_k_cu_7ae0a431_2612626thrust24THRUST_300001_SM_1000_NS3seqE


//--------------------- .nv.constant3             --------------------------
	.section	.nv.constant3,"a",@progbits
	.align	8
.nv.constant3:
	.type		__cr_lgamma_table,@object
	.size		__cr_lgamma_table,(.L_8 - __cr_lgamma_table)
__cr_lgamma_table:
        /*0000*/ 	.byte	0x00, 0x00, 0x00, 0x00, 0x00, 0x00, 0x00, 0x00, 0x00, 0x00, 0x00, 0x00, 0x00, 0x00, 0x00, 0x00
        /*0010*/ 	.byte	0xef, 0x39, 0xfa, 0xfe, 0x42, 0x2e, 0xe6, 0x3f, 0x02, 0x20, 0x2a, 0xfa, 0x0b, 0xab, 0xfc, 0x3f
        /*0020*/ 	.byte	0xf9, 0x2c, 0x92, 0x7c, 0xa7, 0x6c, 0x09, 0x40, 0xc9, 0x79, 0x44, 0x3c, 0x64, 0x26, 0x13, 0x40
        /*0030*/ 	.byte	0xca, 0x01, 0xcf, 0x3a, 0x27, 0x51, 0x1a, 0x40, 0x30, 0xcc, 0x2d, 0xf3, 0xe1, 0x0c, 0x21, 0x40
        /*0040*/ 	.byte	0x0d, 0xb7, 0xfc, 0x82, 0x8e, 0x35, 0x25, 0x40
.L_8:


//--------------------- .text._ZN3cub18CUB_300001_SM_10006detail11EmptyKernelIvEEvv --------------------------
	.section	.text._ZN3cub18CUB_300001_SM_10006detail11EmptyKernelIvEEvv,"ax",@progbits
	.align	128
        .global         _ZN3cub18CUB_300001_SM_10006detail11EmptyKernelIvEEvv
        .type           _ZN3cub18CUB_300001_SM_10006detail11EmptyKernelIvEEvv,@function
        .size           _ZN3cub18CUB_300001_SM_10006detail11EmptyKernelIvEEvv,(.L_x_1 - _ZN3cub18CUB_300001_SM_10006detail11EmptyKernelIvEEvv)
        .other          _ZN3cub18CUB_300001_SM_10006detail11EmptyKernelIvEEvv,@"STO_CUDA_ENTRY STV_DEFAULT"
_ZN3cub18CUB_300001_SM_10006detail11EmptyKernelIvEEvv:
.text._ZN3cub18CUB_300001_SM_10006detail11EmptyKernelIvEEvv:
[----:B------:R-:W-:Y:S01]  /*0000*/  LDC R1, c[0x0][0x37c] ;  /* 0x0000df00ff017b82 */ /* 0x000fe20000000800 */
[----:B------:R-:W-:Y:S05]  /*0010*/  EXIT ;  /* 0x000000000000794d */ /* 0x000fea0003800000 */
.L_x_0:
[----:B------:R-:W-:-:S00]  /*0020*/  BRA `(.L_x_0) ;  /* 0xfffffffc00fc7947 */ /* 0x000fc0000383ffff */
[----:B------:R-:W-:-:S00]  /*0030*/  NOP ;  /* 0x0000000000007918 */ /* 0x000fc00000000000 */
        /* <DEDUP_REMOVED lines=12> */
.L_x_1:


//--------------------- .nv.global.init           --------------------------
	.section	.nv.global.init,"aw",@progbits
	.align	4
.nv.global.init:
	.type		mrg32k3aM1SubSeq,@object
	.size		mrg32k3aM1SubSeq,(mrg32k3aM2SubSeq - mrg32k3aM1SubSeq)
mrg32k3aM1SubSeq:
        /*0000*/ 	.byte	0x0b, 0xcc, 0xee, 0x04, 0x73, 0x29, 0x8b, 0x6f, 0xf6, 0x53, 0x03, 0xf6, 0x23, 0xf6, 0xea, 0xda
        /* <DEDUP_REMOVED lines=125> */
	.type		mrg32k3aM2SubSeq,@object
	.size		mrg32k3aM2SubSeq,(mrg32k3aM1 - mrg32k3aM2SubSeq)
mrg32k3aM2SubSeq:
        /* <DEDUP_REMOVED lines=126> */
	.type		mrg32k3aM1,@object
	.size		mrg32k3aM1,(mrg32k3aM1Seq - mrg32k3aM1)
mrg32k3aM1:
        /* <DEDUP_REMOVED lines=144> */
	.type		mrg32k3aM1Seq,@object
	.size		mrg32k3aM1Seq,(mrg32k3aM2 - mrg32k3aM1Seq)
mrg32k3aM1Seq:
        /* <DEDUP_REMOVED lines=144> */
	.type		mrg32k3aM2,@object
	.size		mrg32k3aM2,(mrg32k3aM2Seq - mrg32k3aM2)
mrg32k3aM2:
        /* <DEDUP_REMOVED lines=144> */
	.type		mrg32k3aM2Seq,@object
	.size		mrg32k3aM2Seq,(precalc_xorwow_matrix - mrg32k3aM2Seq)
mrg32k3aM2Seq:
        /* <DEDUP_REMOVED lines=144> */
	.type		precalc_xorwow_matrix,@object
	.size		precalc_xorwow_matrix,(precalc_xorwow_offset_matrix - precalc_xorwow_matrix)
precalc_xorwow_matrix:
        /* <DEDUP_REMOVED lines=6400> */
	.type		precalc_xorwow_offset_matrix,@object
	.size		precalc_xorwow_offset_matrix,(.L_1 - precalc_xorwow_offset_matrix)
precalc_xorwow_offset_matrix:
        /* <DEDUP_REMOVED lines=6400> */
.L_1:


//--------------------- .nv.shared.reserved.0     --------------------------
	.section	.nv.shared.reserved.0,"aw",@nobits
	.weak		__nv_reservedSMEM_offset_0_alias
	.size		__nv_reservedSMEM_offset_0_alias, 0, 64
	.other		__nv_reservedSMEM_offset_0_alias,@"STO_CUDA_RESERVED_SHARED STV_DEFAULT"
__nv_reservedSMEM_offset_0_alias:
	.zero		0
	.zero		64


//--------------------- .nv.global                --------------------------
	.section	.nv.global,"aw",@nobits
.nv.global:
	.type		_ZN41_INTERNAL_b200ae7b_4_k_cu_7ae0a431_2612626thrust24THRUST_300001_SM_1000_NS3seqE,@object
	.size		_ZN41_INTERNAL_b200ae7b_4_k_cu_7ae0a431_2612626thrust24THRUST_300001_SM_1000_NS3seqE,(_ZN41_INTERNAL_b200ae7b_4_k_cu_7ae0a431_2612624cuda3std3__48in_placeE - _ZN41_INTERNAL_b200ae7b_4_k_cu_7ae0a431_2612626thrust24THRUST_300001_SM_1000_NS3seqE)
_ZN41_INTERNAL_b200ae7b_4_k_cu_7ae0a431_2612626thrust24THRUST_300001_SM_1000_NS3seqE:
	.zero		1
	.type		_ZN41_INTERNAL_b200ae7b_4_k_cu_7ae0a431_2612624cuda3std3__48in_placeE,@object
	.size		_ZN41_INTERNAL_b200ae7b_4_k_cu_7ae0a431_2612624cuda3std3__48in_placeE,(_ZN41_INTERNAL_b200ae7b_4_k_cu_7ae0a431_2612624cuda3std6ranges3__45__cpo4sizeE - _ZN41_INTERNAL_b200ae7b_4_k_cu_7ae0a431_2612624cuda3std3__48in_placeE)
_ZN41_INTERNAL_b200ae7b_4_k_cu_7ae0a431_2612624cuda3std3__48in_placeE:
	.zero		1
	.type		_ZN41_INTERNAL_b200ae7b_4_k_cu_7ae0a431_2612624cuda3std6ranges3__45__cpo4sizeE,@object
	.size		_ZN41_INTERNAL_b200ae7b_4_k_cu_7ae0a431_2612624cuda3std6ranges3__45__cpo4sizeE,(_ZN41_INTERNAL_b200ae7b_4_k_cu_7ae0a431_2612626thrust24THRUST_300001_SM_1000_NS12placeholders2_3E - _ZN41_INTERNAL_b200ae7b_4_k_cu_7ae0a431_2612624cuda3std6ranges3__45__cpo4sizeE)
_ZN41_INTERNAL_b200ae7b_4_k_cu_7ae0a431_2612624cuda3std6ranges3__45__cpo4sizeE:
	.zero		1
	.type		_ZN41_INTERNAL_b200ae7b_4_k_cu_7ae0a431_2612626thrust24THRUST_300001_SM_1000_NS12placeholders2_3E,@object
	.size		_ZN41_INTERNAL_b200ae7b_4_k_cu_7ae0a431_2612626thrust24THRUST_300001_SM_1000_NS12placeholders2_3E,(_ZN41_INTERNAL_b200ae7b_4_k_cu_7ae0a431_2612624cuda3std3__45__cpo6cbeginE - _ZN41_INTERNAL_b200ae7b_4_k_cu_7ae0a431_2612626thrust24THRUST_300001_SM_1000_NS12placeholders2_3E)
_ZN41_INTERNAL_b200ae7b_4_k_cu_7ae0a431_2612626thrust24THRUST_300001_SM_1000_NS12placeholders2_3E:
	.zero		1
	.type		_ZN41_INTERNAL_b200ae7b_4_k_cu_7ae0a431_2612624cuda3std3__45__cpo6cbeginE,@object
	.size		_ZN41_INTERNAL_b200ae7b_4_k_cu_7ae0a431_2612624cuda3std3__45__cpo6cbeginE,(_ZN41_INTERNAL_b200ae7b_4_k_cu_7ae0a431_2612624cuda3std6ranges3__45__cpo6cbeginE - _ZN41_INTERNAL_b200ae7b_4_k_cu_7ae0a431_2612624cuda3std3__45__cpo6cbeginE)
_ZN41_INTERNAL_b200ae7b_4_k_cu_7ae0a431_2612624cuda3std3__45__cpo6cbeginE:
	.zero		1
	.type		_ZN41_INTERNAL_b200ae7b_4_k_cu_7ae0a431_2612624cuda3std6ranges3__45__cpo6cbeginE,@object
	.size		_ZN41_INTERNAL_b200ae7b_4_k_cu_7ae0a431_2612624cuda3std6ranges3__45__cpo6cbeginE,(_ZN41_INTERNAL_b200ae7b_4_k_cu_7ae0a431_2612626thrust24THRUST_300001_SM_1000_NS12placeholders2_7E - _ZN41_INTERNAL_b200ae7b_4_k_cu_7ae0a431_2612624cuda3std6ranges3__45__cpo6cbeginE)
_ZN41_INTERNAL_b200ae7b_4_k_cu_7ae0a431_2612624cuda3std6ranges3__45__cpo6cbeginE:
	.zero		1
	.type		_ZN41_INTERNAL_b200ae7b_4_k_cu_7ae0a431_2612626thrust24THRUST_300001_SM_1000_NS12placeholders2_7E,@object
	.size		_ZN41_INTERNAL_b200ae7b_4_k_cu_7ae0a431_2612626thrust24THRUST_300001_SM_1000_NS12placeholders2_7E,(_ZN41_INTERNAL_b200ae7b_4_k_cu_7ae0a431_2612624cuda3std3__45__cpo7crbeginE - _ZN41_INTERNAL_b200ae7b_4_k_cu_7ae0a431_2612626thrust24THRUST_300001_SM_1000_NS12placeholders2_7E)
_ZN41_INTERNAL_b200ae7b_4_k_cu_7ae0a431_2612626thrust24THRUST_300001_SM_1000_NS12placeholders2_7E:
	.zero		1
	.type		_ZN41_INTERNAL_b200ae7b_4_k_cu_7ae0a431_2612624cuda3std3__45__cpo7crbeginE,@object
	.size		_ZN41_INTERNAL_b200ae7b_4_k_cu_7ae0a431_2612624cuda3std3__45__cpo7crbeginE,(_ZN41_INTERNAL_b200ae7b_4_k_cu_7ae0a431_2612624cuda3std6ranges3__45__cpo4nextE - _ZN41_INTERNAL_b200ae7b_4_k_cu_7ae0a431_2612624cuda3std3__45__cpo7crbeginE)
_ZN41_INTERNAL_b200ae7b_4_k_cu_7ae0a431_2612624cuda3std3__45__cpo7crbeginE:
	.zero		1
	.type		_ZN41_INTERNAL_b200ae7b_4_k_cu_7ae0a431_2612624cuda3std6ranges3__45__cpo4nextE,@object
	.size		_ZN41_INTERNAL_b200ae7b_4_k_cu_7ae0a431_2612624cuda3std6ranges3__45__cpo4nextE,(_ZN41_INTERNAL_b200ae7b_4_k_cu_7ae0a431_2612624cuda3std6ranges3__45__cpo4swapE - _ZN41_INTERNAL_b200ae7b_4_k_cu_7ae0a431_2612624cuda3std6ranges3__45__cpo4nextE)
_ZN41_INTERNAL_b200ae7b_4_k_cu_7ae0a431_2612624cuda3std6ranges3__45__cpo4nextE:
	.zero		1
	.type		_ZN41_INTERNAL_b200ae7b_4_k_cu_7ae0a431_2612624cuda3std6ranges3__45__cpo4swapE,@object
	.size		_ZN41_INTERNAL_b200ae7b_4_k_cu_7ae0a431_2612624cuda3std6ranges3__45__cpo4swapE,(_ZN41_INTERNAL_b200ae7b_4_k_cu_7ae0a431_2612626thrust24THRUST_300001_SM_1000_NS8cuda_cub10par_nosyncE - _ZN41_INTERNAL_b200ae7b_4_k_cu_7ae0a431_2612624cuda3std6ranges3__45__cpo4swapE)
_ZN41_INTERNAL_b200ae7b_4_k_cu_7ae0a431_2612624cuda3std6ranges3__45__cpo4swapE:
	.zero		1
	.type		_ZN41_INTERNAL_b200ae7b_4_k_cu_7ae0a431_2612626thrust24THRUST_300001_SM_1000_NS8cuda_cub10par_nosyncE,@object
	.size		_ZN41_INTERNAL_b200ae7b_4_k_cu_7ae0a431_2612626thrust24THRUST_300001_SM_1000_NS8cuda_cub10par_nosyncE,(_ZN41_INTERNAL_b200ae7b_4_k_cu_7ae0a431_2612626thrust24THRUST_300001_SM_1000_NS12placeholders2_9E - _ZN41_INTERNAL_b200ae7b_4_k_cu_7ae0a431_2612626thrust24THRUST_300001_SM_1000_NS8cuda_cub10par_nosyncE)
_ZN41_INTERNAL_b200ae7b_4_k_cu_7ae0a431_2612626thrust24THRUST_300001_SM_1000_NS8cuda_cub10par_nosyncE:
	.zero		1
	.type		_ZN41_INTERNAL_b200ae7b_4_k_cu_7ae0a431_2612626thrust24THRUST_300001_SM_1000_NS12placeholders2_9E,@object
	.size		_ZN41_INTERNAL_b200ae7b_4_k_cu_7ae0a431_2612626thrust24THRUST_300001_SM_1000_NS12placeholders2_9E,(_ZN41_INTERNAL_b200ae7b_4_k_cu_7ae0a431_2612624cuda3std3__443_GLOBAL__N__b200ae7b_4_k_cu_7ae0a431_2612626ignoreE - _ZN41_INTERNAL_b200ae7b_4_k_cu_7ae0a431_2612626thrust24THRUST_300001_SM_1000_NS12placeholders2_9E)
_ZN41_INTERNAL_b200ae7b_4_k_cu_7ae0a431_2612626thrust24THRUST_300001_SM_1000_NS12placeholders2_9E:
	.zero		1
	.type		_ZN41_INTERNAL_b200ae7b_4_k_cu_7ae0a431_2612624cuda3std3__443_GLOBAL__N__b200ae7b_4_k_cu_7ae0a431_2612626ignoreE,@object
	.size		_ZN41_INTERNAL_b200ae7b_4_k_cu_7ae0a431_2612624cuda3std3__443_GLOBAL__N__b200ae7b_4_k_cu_7ae0a431_2612626ignoreE,(_ZN41_INTERNAL_b200ae7b_4_k_cu_7ae0a431_2612624cuda3std6ranges3__45__cpo4dataE - _ZN41_INTERNAL_b200ae7b_4_k_cu_7ae0a431_2612624cuda3std3__443_GLOBAL__N__b200ae7b_4_k_cu_7ae0a431_2612626ignoreE)
_ZN41_INTERNAL_b200ae7b_4_k_cu_7ae0a431_2612624cuda3std3__443_GLOBAL__N__b200ae7b_4_k_cu_7ae0a431_2612626ignoreE:
	.zero		1
	.type		_ZN41_INTERNAL_b200ae7b_4_k_cu_7ae0a431_2612624cuda3std6ranges3__45__cpo4dataE,@object
	.size		_ZN41_INTERNAL_b200ae7b_4_k_cu_7ae0a431_2612624cuda3std6ranges3__45__cpo4dataE,(_ZN41_INTERNAL_b200ae7b_4_k_cu_7ae0a431_2612626thrust24THRUST_300001_SM_1000_NS12placeholders2_1E - _ZN41_INTERNAL_b200ae7b_4_k_cu_7ae0a431_2612624cuda3std6ranges3__45__cpo4dataE)
_ZN41_INTERNAL_b200ae7b_4_k_cu_7ae0a431_2612624cuda3std6ranges3__45__cpo4dataE:
	.zero		1
	.type		_ZN41_INTERNAL_b200ae7b_4_k_cu_7ae0a431_2612626thrust24THRUST_300001_SM_1000_NS12placeholders2_1E,@object
	.size		_ZN41_INTERNAL_b200ae7b_4_k_cu_7ae0a431_2612626thrust24THRUST_300001_SM_1000_NS12placeholders2_1E,(_ZN41_INTERNAL_b200ae7b_4_k_cu_7ae0a431_2612624cuda3std3__45__cpo5beginE - _ZN41_INTERNAL_b200ae7b_4_k_cu_7ae0a431_2612626thrust24THRUST_300001_SM_1000_NS12placeholders2_1E)
_ZN41_INTERNAL_b200ae7b_4_k_cu_7ae0a431_2612626thrust24THRUST_300001_SM_1000_NS12placeholders2_1E:
	.zero		1
	.type		_ZN41_INTERNAL_b200ae7b_4_k_cu_7ae0a431_2612624cuda3std3__45__cpo5beginE,@object
	.size		_ZN41_INTERNAL_b200ae7b_4_k_cu_7ae0a431_2612624cuda3std3__45__cpo5beginE,(_ZN41_INTERNAL_b200ae7b_4_k_cu_7ae0a431_2612624cuda3std6ranges3__45__cpo5beginE - _ZN41_INTERNAL_b200ae7b_4_k_cu_7ae0a431_2612624cuda3std3__45__cpo5beginE)
_ZN41_INTERNAL_b200ae7b_4_k_cu_7ae0a431_2612624cuda3std3__45__cpo5beginE:
	.zero		1
	.type		_ZN41_INTERNAL_b200ae7b_4_k_cu_7ae0a431_2612624cuda3std6ranges3__45__cpo5beginE,@object
	.size		_ZN41_INTERNAL_b200ae7b_4_k_cu_7ae0a431_2612624cuda3std6ranges3__45__cpo5beginE,(_ZN41_INTERNAL_b200ae7b_4_k_cu_7ae0a431_2612626thrust24THRUST_300001_SM_1000_NS12placeholders2_5E - _ZN41_INTERNAL_b200ae7b_4_k_cu_7ae0a431_2612624cuda3std6ranges3__45__cpo5beginE)
_ZN41_INTERNAL_b200ae7b_4_k_cu_7ae0a431_2612624cuda3std6ranges3__45__cpo5beginE:
	.zero		1
	.type		_ZN41_INTERNAL_b200ae7b_4_k_cu_7ae0a431_2612626thrust24THRUST_300001_SM_1000_NS12placeholders2_5E,@object
	.size		_ZN41_INTERNAL_b200ae7b_4_k_cu_7ae0a431_2612626thrust24THRUST_300001_SM_1000_NS12placeholders2_5E,(_ZN41_INTERNAL_b200ae7b_4_k_cu_7ae0a431_2612624cuda3std3__45__cpo6rbeginE - _ZN41_INTERNAL_b200ae7b_4_k_cu_7ae0a431_2612626thrust24THRUST_300001_SM_1000_NS12placeholders2_5E)
_ZN41_INTERNAL_b200ae7b_4_k_cu_7ae0a431_2612626thrust24THRUST_300001_SM_1000_NS12placeholders2_5E:
	.zero		1
	.type		_ZN41_INTERNAL_b200ae7b_4_k_cu_7ae0a431_2612624cuda3std3__45__cpo6rbeginE,@object
	.size		_ZN41_INTERNAL_b200ae7b_4_k_cu_7ae0a431_2612624cuda3std3__45__cpo6rbeginE,(_ZN41_INTERNAL_b200ae7b_4_k_cu_7ae0a431_2612624cuda3std6ranges3__45__cpo7advanceE - _ZN41_INTERNAL_b200ae7b_4_k_cu_7ae0a431_2612624cuda3std3__45__cpo6rbeginE)
_ZN41_INTERNAL_b200ae7b_4_k_cu_7ae0a431_2612624cuda3std3__45__cpo6rbeginE:
	.zero		1
	.type		_ZN41_INTERNAL_b200ae7b_4_k_cu_7ae0a431_2612624cuda3std6ranges3__45__cpo7advanceE,@object
	.size		_ZN41_INTERNAL_b200ae7b_4_k_cu_7ae0a431_2612624cuda3std6ranges3__45__cpo7advanceE,(_ZN41_INTERNAL_b200ae7b_4_k_cu_7ae0a431_2612624cuda3std3__47nulloptE - _ZN41_INTERNAL_b200ae7b_4_k_cu_7ae0a431_2612624cuda3std6ranges3__45__cpo7advanceE)
_ZN41_INTERNAL_b200ae7b_4_k_cu_7ae0a431_2612624cuda3std6ranges3__45__cpo7advanceE:
	.zero		1
	.type		_ZN41_INTERNAL_b200ae7b_4_k_cu_7ae0a431_2612624cuda3std3__47nulloptE,@object
	.size		_ZN41_INTERNAL_b200ae7b_4_k_cu_7ae0a431_2612624cuda3std3__47nulloptE,(_ZN41_INTERNAL_b200ae7b_4_k_cu_7ae0a431_2612624cuda3std6ranges3__45__cpo8distanceE - _ZN41_INTERNAL_b200ae7b_4_k_cu_7ae0a431_2612624cuda3std3__47nulloptE)
_ZN41_INTERNAL_b200ae7b_4_k_cu_7ae0a431_2612624cuda3std3__47nulloptE:
	.zero		1
	.type		_ZN41_INTERNAL_b200ae7b_4_k_cu_7ae0a431_2612624cuda3std6ranges3__45__cpo8distanceE,@object
	.size		_ZN41_INTERNAL_b200ae7b_4_k_cu_7ae0a431_2612624cuda3std6ranges3__45__cpo8distanceE,(_ZN41_INTERNAL_b200ae7b_4_k_cu_7ae0a431_2612626thrust24THRUST_300001_SM_1000_NS12placeholders3_10E - _ZN41_INTERNAL_b200ae7b_4_k_cu_7ae0a431_2612624cuda3std6ranges3__45__cpo8distanceE)
_ZN41_INTERNAL_b200ae7b_4_k_cu_7ae0a431_2612624cuda3std6ranges3__45__cpo8distanceE:
	.zero		1
	.type		_ZN41_INTERNAL_b200ae7b_4_k_cu_7ae0a431_2612626thrust24THRUST_300001_SM_1000_NS12placeholders3_10E,@object
	.size		_ZN41_INTERNAL_b200ae7b_4_k_cu_7ae0a431_2612626thrust24THRUST_300001_SM_1000_NS12placeholders3_10E,(_ZN41_INTERNAL_b200ae7b_4_k_cu_7ae0a431_2612624cuda3std3__419piecewise_constructE - _ZN41_INTERNAL_b200ae7b_4_k_cu_7ae0a431_2612626thrust24THRUST_300001_SM_1000_NS12placeholders3_10E)
_ZN41_INTERNAL_b200ae7b_4_k_cu_7ae0a431_2612626thrust24THRUST_300001_SM_1000_NS12placeholders3_10E:
	.zero		1
	.type		_ZN41_INTERNAL_b200ae7b_4_k_cu_7ae0a431_2612624cuda3std3__419piecewise_constructE,@object
	.size		_ZN41_INTERNAL_b200ae7b_4_k_cu_7ae0a431_2612624cuda3std3__419piecewise_constructE,(_ZN41_INTERNAL_b200ae7b_4_k_cu_7ae0a431_2612624cuda3std6ranges3__45__cpo5cdataE - _ZN41_INTERNAL_b200ae7b_4_k_cu_7ae0a431_2612624cuda3std3__419piecewise_constructE)
_ZN41_INTERNAL_b200ae7b_4_k_cu_7ae0a431_2612624cuda3std3__419piecewise_constructE:
	.zero		1
	.type		_ZN41_INTERNAL_b200ae7b_4_k_cu_7ae0a431_2612624cuda3std6ranges3__45__cpo5cdataE,@object
	.size		_ZN41_INTERNAL_b200ae7b_4_k_cu_7ae0a431_2612624cuda3std6ranges3__45__cpo5cdataE,(_ZN41_INTERNAL_b200ae7b_4_k_cu_7ae0a431_2612626thrust24THRUST_300001_SM_1000_NS12placeholders2_2E - _ZN41_INTERNAL_b200ae7b_4_k_cu_7ae0a431_2612624cuda3std6ranges3__45__cpo5cdataE)
_ZN41_INTERNAL_b200ae7b_4_k_cu_7ae0a431_2612624cuda3std6ranges3__45__cpo5cdataE:
	.zero		1
	.type		_ZN41_INTERNAL_b200ae7b_4_k_cu_7ae0a431_2612626thrust24THRUST_300001_SM_1000_NS12placeholders2_2E,@object
	.size		_ZN41_INTERNAL_b200ae7b_4_k_cu_7ae0a431_2612626thrust24THRUST_300001_SM_1000_NS12placeholders2_2E,(_ZN41_INTERNAL_b200ae7b_4_k_cu_7ae0a431_2612624cuda3std3__45__cpo3endE - _ZN41_INTERNAL_b200ae7b_4_k_cu_7ae0a431_2612626thrust24THRUST_300001_SM_1000_NS12placeholders2_2E)
_ZN41_INTERNAL_b200ae7b_4_k_cu_7ae0a431_2612626thrust24THRUST_300001_SM_1000_NS12placeholders2_2E:
	.zero		1
	.type		_ZN41_INTERNAL_b200ae7b_4_k_cu_7ae0a431_2612624cuda3std3__45__cpo3endE,@object
	.size		_ZN41_INTERNAL_b200ae7b_4_k_cu_7ae0a431_2612624cuda3std3__45__cpo3endE,(_ZN41_INTERNAL_b200ae7b_4_k_cu_7ae0a431_2612624cuda3std6ranges3__45__cpo3endE - _ZN41_INTERNAL_b200ae7b_4_k_cu_7ae0a431_2612624cuda3std3__45__cpo3endE)
_ZN41_INTERNAL_b200ae7b_4_k_cu_7ae0a431_2612624cuda3std3__45__cpo3endE:
	.zero		1
	.type		_ZN41_INTERNAL_b200ae7b_4_k_cu_7ae0a431_2612624cuda3std6ranges3__45__cpo3endE,@object
	.size		_ZN41_INTERNAL_b200ae7b_4_k_cu_7ae0a431_2612624cuda3std6ranges3__45__cpo3endE,(_ZN41_INTERNAL_b200ae7b_4_k_cu_7ae0a431_2612626thrust24THRUST_300001_SM_1000_NS12placeholders2_6E - _ZN41_INTERNAL_b200ae7b_4_k_cu_7ae0a431_2612624cuda3std6ranges3__45__cpo3endE)
_ZN41_INTERNAL_b200ae7b_4_k_cu_7ae0a431_2612624cuda3std6ranges3__45__cpo3endE:
	.zero		1
	.type		_ZN41_INTERNAL_b200ae7b_4_k_cu_7ae0a431_2612626thrust24THRUST_300001_SM_1000_NS12placeholders2_6E,@object
	.size		_ZN41_INTERNAL_b200ae7b_4_k_cu_7ae0a431_2612626thrust24THRUST_300001_SM_1000_NS12placeholders2_6E,(_ZN41_INTERNAL_b200ae7b_4_k_cu_7ae0a431_2612624cuda3std3__45__cpo4rendE - _ZN41_INTERNAL_b200ae7b_4_k_cu_7ae0a431_2612626thrust24THRUST_300001_SM_1000_NS12placeholders2_6E)
_ZN41_INTERNAL_b200ae7b_4_k_cu_7ae0a431_2612626thrust24THRUST_300001_SM_1000_NS12placeholders2_6E:
	.zero		1
	.type		_ZN41_INTERNAL_b200ae7b_4_k_cu_7ae0a431_2612624cuda3std3__45__cpo4rendE,@object
	.size		_ZN41_INTERNAL_b200ae7b_4_k_cu_7ae0a431_2612624cuda3std3__45__cpo4rendE,(_ZN41_INTERNAL_b200ae7b_4_k_cu_7ae0a431_2612624cuda3std6ranges3__45__cpo9iter_swapE - _ZN41_INTERNAL_b200ae7b_4_k_cu_7ae0a431_2612624cuda3std3__45__cpo4rendE)
_ZN41_INTERNAL_b200ae7b_4_k_cu_7ae0a431_2612624cuda3std3__45__cpo4rendE:
	.zero		1
	.type		_ZN41_INTERNAL_b200ae7b_4_k_cu_7ae0a431_2612624cuda3std6ranges3__45__cpo9iter_swapE,@object
	.size		_ZN41_INTERNAL_b200ae7b_4_k_cu_7ae0a431_2612624cuda3std6ranges3__45__cpo9iter_swapE,(_ZN41_INTERNAL_b200ae7b_4_k_cu_7ae0a431_2612624cuda3std3__48unexpectE - _ZN41_INTERNAL_b200ae7b_4_k_cu_7ae0a431_2612624cuda3std6ranges3__45__cpo9iter_swapE)
_ZN41_INTERNAL_b200ae7b_4_k_cu_7ae0a431_2612624cuda3std6ranges3__45__cpo9iter_swapE:
	.zero		1
	.type		_ZN41_INTERNAL_b200ae7b_4_k_cu_7ae0a431_2612624cuda3std3__48unexpectE,@object
	.size		_ZN41_INTERNAL_b200ae7b_4_k_cu_7ae0a431_2612624cuda3std3__48unexpectE,(_ZN41_INTERNAL_b200ae7b_4_k_cu_7ae0a431_2612626thrust24THRUST_300001_SM_1000_NS8cuda_cub3parE - _ZN41_INTERNAL_b200ae7b_4_k_cu_7ae0a431_2612624cuda3std3__48unexpectE)
_ZN41_INTERNAL_b200ae7b_4_k_cu_7ae0a431_2612624cuda3std3__48unexpectE:
	.zero		1
	.type		_ZN41_INTERNAL_b200ae7b_4_k_cu_7ae0a431_2612626thrust24THRUST_300001_SM_1000_NS8cuda_cub3parE,@object
	.size		_ZN41_INTERNAL_b200ae7b_4_k_cu_7ae0a431_2612626thrust24THRUST_300001_SM_1000_NS8cuda_cub3parE,(_ZN41_INTERNAL_b200ae7b_4_k_cu_7ae0a431_2612626thrust24THRUST_300001_SM_1000_NS12placeholders2_4E - _ZN41_INTERNAL_b200ae7b_4_k_cu_7ae0a431_2612626thrust24THRUST_300001_SM_1000_NS8cuda_cub3parE)
_ZN41_INTERNAL_b200ae7b_4_k_cu_7ae0a431_2612626thrust24THRUST_300001_SM_1000_NS8cuda_cub3parE:
	.zero		1
	.type		_ZN41_INTERNAL_b200ae7b_4_k_cu_7ae0a431_2612626thrust24THRUST_300001_SM_1000_NS12placeholders2_4E,@object
	.size		_ZN41_INTERNAL_b200ae7b_4_k_cu_7ae0a431_2612626thrust24THRUST_300001_SM_1000_NS12placeholders2_4E,(_ZN41_INTERNAL_b200ae7b_4_k_cu_7ae0a431_2612624cuda3std3__45__cpo4cendE - _ZN41_INTERNAL_b200ae7b_4_k_cu_7ae0a431_2612626thrust24THRUST_300001_SM_1000_NS12placeholders2_4E)
_ZN41_INTERNAL_b200ae7b_4_k_cu_7ae0a431_2612626thrust24THRUST_300001_SM_1000_NS12placeholders2_4E:
	.zero		1
	.type		_ZN41_INTERNAL_b200ae7b_4_k_cu_7ae0a431_2612624cuda3std3__45__cpo4cendE,@object
	.size		_ZN41_INTERNAL_b200ae7b_4_k_cu_7ae0a431_2612624cuda3std3__45__cpo4cendE,(_ZN41_INTERNAL_b200ae7b_4_k_cu_7ae0a431_2612624cuda3std6ranges3__45__cpo4cendE - _ZN41_INTERNAL_b200ae7b_4_k_cu_7ae0a431_2612624cuda3std3__45__cpo4cendE)
_ZN41_INTERNAL_b200ae7b_4_k_cu_7ae0a431_2612624cuda3std3__45__cpo4cendE:
	.zero		1
	.type		_ZN41_INTERNAL_b200ae7b_4_k_cu_7ae0a431_2612624cuda3std6ranges3__45__cpo4cendE,@object
	.size		_ZN41_INTERNAL_b200ae7b_4_k_cu_7ae0a431_2612624cuda3std6ranges3__45__cpo4cendE,(_ZN41_INTERNAL_b200ae7b_4_k_cu_7ae0a431_2612624cuda3std3__420unreachable_sentinelE - _ZN41_INTERNAL_b200ae7b_4_k_cu_7ae0a431_2612624cuda3std6ranges3__45__cpo4cendE)
_ZN41_INTERNAL_b200ae7b_4_k_cu_7ae0a431_2612624cuda3std6ranges3__45__cpo4cendE:
	.zero		1
	.type		_ZN41_INTERNAL_b200ae7b_4_k_cu_7ae0a431_2612624cuda3std3__420unreachable_sentinelE,@object
	.size		_ZN41_INTERNAL_b200ae7b_4_k_cu_7ae0a431_2612624cuda3std3__420unreachable_sentinelE,(_ZN41_INTERNAL_b200ae7b_4_k_cu_7ae0a431_2612624cuda3std6ranges3__45__cpo5ssizeE - _ZN41_INTERNAL_b200ae7b_4_k_cu_7ae0a431_2612624cuda3std3__420unreachable_sentinelE)
_ZN41_INTERNAL_b200ae7b_4_k_cu_7ae0a431_2612624cuda3std3__420unreachable_sentinelE:
	.zero		1
	.type		_ZN41_INTERNAL_b200ae7b_4_k_cu_7ae0a431_2612624cuda3std6ranges3__45__cpo5ssizeE,@object
	.size		_ZN41_INTERNAL_b200ae7b_4_k_cu_7ae0a431_2612624cuda3std6ranges3__45__cpo5ssizeE,(_ZN41_INTERNAL_b200ae7b_4_k_cu_7ae0a431_2612626thrust24THRUST_300001_SM_1000_NS12placeholders2_8E - _ZN41_INTERNAL_b200ae7b_4_k_cu_7ae0a431_2612624cuda3std6ranges3__45__cpo5ssizeE)
_ZN41_INTERNAL_b200ae7b_4_k_cu_7ae0a431_2612624cuda3std6ranges3__45__cpo5ssizeE:
	.zero		1
	.type		_ZN41_INTERNAL_b200ae7b_4_k_cu_7ae0a431_2612626thrust24THRUST_300001_SM_1000_NS12placeholders2_8E,@object
	.size		_ZN41_INTERNAL_b200ae7b_4_k_cu_7ae0a431_2612626thrust24THRUST_300001_SM_1000_NS12placeholders2_8E,(_ZN41_INTERNAL_b200ae7b_4_k_cu_7ae0a431_2612624cuda3std3__45__cpo5crendE - _ZN41_INTERNAL_b200ae7b_4_k_cu_7ae0a431_2612626thrust24THRUST_300001_SM_1000_NS12placeholders2_8E)
_ZN41_INTERNAL_b200ae7b_4_k_cu_7ae0a431_2612626thrust24THRUST_300001_SM_1000_NS12placeholders2_8E:
	.zero		1
	.type		_ZN41_INTERNAL_b200ae7b_4_k_cu_7ae0a431_2612624cuda3std3__45__cpo5crendE,@object
	.size		_ZN41_INTERNAL_b200ae7b_4_k_cu_7ae0a431_2612624cuda3std3__45__cpo5crendE,(_ZN41_INTERNAL_b200ae7b_4_k_cu_7ae0a431_2612624cuda3std6ranges3__45__cpo4prevE - _ZN41_INTERNAL_b200ae7b_4_k_cu_7ae0a431_2612624cuda3std3__45__cpo5crendE)
_ZN41_INTERNAL_b200ae7b_4_k_cu_7ae0a431_2612624cuda3std3__45__cpo5crendE:
	.zero		1
	.type		_ZN41_INTERNAL_b200ae7b_4_k_cu_7ae0a431_2612624cuda3std6ranges3__45__cpo4prevE,@object
	.size		_ZN41_INTERNAL_b200ae7b_4_k_cu_7ae0a431_2612624cuda3std6ranges3__45__cpo4prevE,(_ZN41_INTERNAL_b200ae7b_4_k_cu_7ae0a431_2612624cuda3std6ranges3__45__cpo9iter_moveE - _ZN41_INTERNAL_b200ae7b_4_k_cu_7ae0a431_2612624cuda3std6ranges3__45__cpo4prevE)
_ZN41_INTERNAL_b200ae7b_4_k_cu_7ae0a431_2612624cuda3std6ranges3__45__cpo4prevE:
	.zero		1
	.type		_ZN41_INTERNAL_b200ae7b_4_k_cu_7ae0a431_2612624cuda3std6ranges3__45__cpo9iter_moveE,@object
	.size		_ZN41_INTERNAL_b200ae7b_4_k_cu_7ae0a431_2612624cuda3std6ranges3__45__cpo9iter_moveE,(_ZN41_INTERNAL_b200ae7b_4_k_cu_7ae0a431_2612626thrust24THRUST_300001_SM_1000_NS6system6detail10sequential3seqE - _ZN41_INTERNAL_b200ae7b_4_k_cu_7ae0a431_2612624cuda3std6ranges3__45__cpo9iter_moveE)
_ZN41_INTERNAL_b200ae7b_4_k_cu_7ae0a431_2612624cuda3std6ranges3__45__cpo9iter_moveE:
	.zero		1
	.type		_ZN41_INTERNAL_b200ae7b_4_k_cu_7ae0a431_2612626thrust24THRUST_300001_SM_1000_NS6system6detail10sequential3seqE,@object
	.size		_ZN41_INTERNAL_b200ae7b_4_k_cu_7ae0a431_2612626thrust24THRUST_300001_SM_1000_NS6system6detail10sequential3seqE,(.L_40 - _ZN41_INTERNAL_b200ae7b_4_k_cu_7ae0a431_2612626thrust24THRUST_300001_SM_1000_NS6system6detail10sequential3seqE)
_ZN41_INTERNAL_b200ae7b_4_k_cu_7ae0a431_2612626thrust24THRUST_300001_SM_1000_NS6system6detail10sequential3seqE:
	.zero		1
.L_40:


//--------------------- .nv.constant0._ZN3cub18CUB_300001_SM_10006detail11EmptyKernelIvEEvv --------------------------
	.section	.nv.constant0._ZN3cub18CUB_300001_SM_10006detail11EmptyKernelIvEEvv,"a",@progbits
	.sectionflags	@""
	.align	4
.nv.constant0._ZN3cub18CUB_300001_SM_10006detail11EmptyKernelIvEEvv:
	.zero		896


//--------------------- SYMBOLS --------------------------

	.type		.nv.reservedSmem.offset0,@object
	.size		.nv.reservedSmem.offset0,0x4
